//
// Generated by NVIDIA NVVM Compiler
//
// Compiler Build ID: CL-36424714
// Cuda compilation tools, release 13.0, V13.0.88
// Based on NVVM 20.0.0
//

.version 9.0
.target sm_100
.address_size 64

	// .globl	_Z17computeMandelbrotPiiiidddd

.visible .entry _Z17computeMandelbrotPiiiidddd(
	.param .u64 .ptr .align 1 _Z17computeMandelbrotPiiiidddd_param_0,
	.param .u32 _Z17computeMandelbrotPiiiidddd_param_1,
	.param .u32 _Z17computeMandelbrotPiiiidddd_param_2,
	.param .u32 _Z17computeMandelbrotPiiiidddd_param_3,
	.param .f64 _Z17computeMandelbrotPiiiidddd_param_4,
	.param .f64 _Z17computeMandelbrotPiiiidddd_param_5,
	.param .f64 _Z17computeMandelbrotPiiiidddd_param_6,
	.param .f64 _Z17computeMandelbrotPiiiidddd_param_7
)
{
	.reg .pred 	%p<6>;
	.reg .b32 	%r<19>;
	.reg .b64 	%rd<5>;
	.reg .b64 	%fd<32>;

	ld.param.u64 	%rd1, [_Z17computeMandelbrotPiiiidddd_param_0];
	ld.param.u32 	%r5, [_Z17computeMandelbrotPiiiidddd_param_1];
	ld.param.u32 	%r6, [_Z17computeMandelbrotPiiiidddd_param_2];
	ld.param.u32 	%r7, [_Z17computeMandelbrotPiiiidddd_param_3];
	ld.param.f64 	%fd11, [_Z17computeMandelbrotPiiiidddd_param_4];
	ld.param.f64 	%fd12, [_Z17computeMandelbrotPiiiidddd_param_5];
	ld.param.f64 	%fd13, [_Z17computeMandelbrotPiiiidddd_param_6];
	ld.param.f64 	%fd14, [_Z17computeMandelbrotPiiiidddd_param_7];
	mov.u32 	%r8, %ntid.x;
	mov.u32 	%r9, %ctaid.x;
	mov.u32 	%r10, %tid.x;
	mad.lo.s32 	%r1, %r8, %r9, %r10;
	mul.lo.s32 	%r11, %r6, %r5;
	setp.ge.s32 	%p1, %r1, %r11;
	@%p1 bra 	$L__BB0_5;
	sub.f64 	%fd15, %fd13, %fd11;
	cvt.rn.f64.s32 	%fd16, %r5;
	div.rn.f64 	%fd17, %fd15, %fd16;
	sub.f64 	%fd18, %fd14, %fd12;
	cvt.rn.f64.s32 	%fd19, %r6;
	div.rn.f64 	%fd20, %fd18, %fd19;
	div.s32 	%r13, %r1, %r5;
	mul.lo.s32 	%r14, %r13, %r5;
	sub.s32 	%r15, %r1, %r14;
	cvt.rn.f64.s32 	%fd21, %r15;
	fma.rn.f64 	%fd1, %fd17, %fd21, %fd11;
	cvt.rn.f64.s32 	%fd22, %r13;
	fma.rn.f64 	%fd2, %fd20, %fd22, %fd12;
	setp.lt.s32 	%p2, %r7, 2;
	mov.b32 	%r18, 1;
	@%p2 bra 	$L__BB0_4;
	mov.b32 	%r18, 1;
	mov.f64 	%fd28, 0d0000000000000000;
	mov.f64 	%fd29, %fd28;
	mov.f64 	%fd30, %fd28;
	mov.f64 	%fd31, %fd28;
$L__BB0_3:
	sub.f64 	%fd24, %fd29, %fd28;
	add.f64 	%fd7, %fd1, %fd24;
	add.f64 	%fd25, %fd31, %fd31;
	fma.rn.f64 	%fd30, %fd25, %fd30, %fd2;
	add.s32 	%r18, %r18, 1;
	setp.lt.s32 	%p3, %r18, %r7;
	mul.f64 	%fd29, %fd7, %fd7;
	mul.f64 	%fd28, %fd30, %fd30;
	add.f64 	%fd26, %fd29, %fd28;
	setp.lt.f64 	%p4, %fd26, 0d4010000000000000;
	and.pred  	%p5, %p3, %p4;
	mov.f64 	%fd31, %fd7;
	@%p5 bra 	$L__BB0_3;
$L__BB0_4:
	cvta.to.global.u64 	%rd2, %rd1;
	mul.wide.s32 	%rd3, %r1, 4;
	add.s64 	%rd4, %rd2, %rd3;
	st.global.u32 	[%rd4], %r18;
$L__BB0_5:
	ret;

}
	// .globl	_Z19computeMandelbrot2dPiiiidddd
.visible .entry _Z19computeMandelbrot2dPiiiidddd(
	.param .u64 .ptr .align 1 _Z19computeMandelbrot2dPiiiidddd_param_0,
	.param .u32 _Z19computeMandelbrot2dPiiiidddd_param_1,
	.param .u32 _Z19computeMandelbrot2dPiiiidddd_param_2,
	.param .u32 _Z19computeMandelbrot2dPiiiidddd_param_3,
	.param .f64 _Z19computeMandelbrot2dPiiiidddd_param_4,
	.param .f64 _Z19computeMandelbrot2dPiiiidddd_param_5,
	.param .f64 _Z19computeMandelbrot2dPiiiidddd_param_6,
	.param .f64 _Z19computeMandelbrot2dPiiiidddd_param_7
)
{
	.reg .pred 	%p<6>;
	.reg .b32 	%r<25>;
	.reg .b64 	%rd<5>;
	.reg .b64 	%fd<32>;

	ld.param.u64 	%rd1, [_Z19computeMandelbrot2dPiiiidddd_param_0];
	ld.param.u32 	%r5, [_Z19computeMandelbrot2dPiiiidddd_param_1];
	ld.param.u32 	%r6, [_Z19computeMandelbrot2dPiiiidddd_param_2];
	ld.param.u32 	%r7, [_Z19computeMandelbrot2dPiiiidddd_param_3];
	ld.param.f64 	%fd11, [_Z19computeMandelbrot2dPiiiidddd_param_4];
	ld.param.f64 	%fd12, [_Z19computeMandelbrot2dPiiiidddd_param_5];
	ld.param.f64 	%fd13, [_Z19computeMandelbrot2dPiiiidddd_param_6];
	ld.param.f64 	%fd14, [_Z19computeMandelbrot2dPiiiidddd_param_7];
	mov.u32 	%r8, %nctaid.x;
	mov.u32 	%r9, %ctaid.y;
	mov.u32 	%r10, %ctaid.x;
	mad.lo.s32 	%r11, %r8, %r9, %r10;
	mov.u32 	%r12, %ntid.x;
	mov.u32 	%r13, %ntid.y;
	mov.u32 	%r14, %tid.y;
	mov.u32 	%r15, %tid.x;
	mad.lo.s32 	%r16, %r11, %r13, %r14;
	mad.lo.s32 	%r1, %r16, %r12, %r15;
	mul.lo.s32 	%r17, %r6, %r5;
	setp.ge.s32 	%p1, %r1, %r17;
	@%p1 bra 	$L__BB1_5;
	sub.f64 	%fd15, %fd13, %fd11;
	cvt.rn.f64.s32 	%fd16, %r5;
	div.rn.f64 	%fd17, %fd15, %fd16;
	sub.f64 	%fd18, %fd14, %fd12;
	cvt.rn.f64.s32 	%fd19, %r6;
	div.rn.f64 	%fd20, %fd18, %fd19;
	div.s32 	%r19, %r1, %r5;
	mul.lo.s32 	%r20, %r19, %r5;
	sub.s32 	%r21, %r1, %r20;
	cvt.rn.f64.s32 	%fd21, %r21;
	fma.rn.f64 	%fd1, %fd17, %fd21, %fd11;
	cvt.rn.f64.s32 	%fd22, %r19;
	fma.rn.f64 	%fd2, %fd20, %fd22, %fd12;
	setp.lt.s32 	%p2, %r7, 2;
	mov.b32 	%r24, 1;
	@%p2 bra 	$L__BB1_4;
	mov.b32 	%r24, 1;
	mov.f64 	%fd28, 0d0000000000000000;
	mov.f64 	%fd29, %fd28;
	mov.f64 	%fd30, %fd28;
	mov.f64 	%fd31, %fd28;
$L__BB1_3:
	sub.f64 	%fd24, %fd29, %fd28;
	add.f64 	%fd7, %fd1, %fd24;
	add.f64 	%fd25, %fd31, %fd31;
	fma.rn.f64 	%fd30, %fd25, %fd30, %fd2;
	add.s32 	%r24, %r24, 1;
	setp.lt.s32 	%p3, %r24, %r7;
	mul.f64 	%fd29, %fd7, %fd7;
	mul.f64 	%fd28, %fd30, %fd30;
	add.f64 	%fd26, %fd29, %fd28;
	setp.lt.f64 	%p4, %fd26, 0d4010000000000000;
	and.pred  	%p5, %p3, %p4;
	mov.f64 	%fd31, %fd7;
	@%p5 bra 	$L__BB1_3;
$L__BB1_4:
	cvta.to.global.u64 	%rd2, %rd1;
	mul.wide.s32 	%rd3, %r1, 4;
	add.s64 	%rd4, %rd2, %rd3;
	st.global.u32 	[%rd4], %r24;
$L__BB1_5:
	ret;

}


// ===== COMPILED SASS (sm_100) =====

	.target	sm_100

	.elftype	@"ET_EXEC"


//--------------------- .note.nv.tkinfo           --------------------------
	.section	.note.nv.tkinfo,"",@"SHT_NOTE"
	.sectionflags	@"SHF_NOTE_NV_TKINFO"
	.tkinfo
        /*0018*/ 	.word	0x00000002
        /*0030*/ 	.string	""
        /*0030*/ 	.string	"ptxas"
        /*0030*/ 	.string	"Cuda compilation tools, release 13.0, V13.0.88"
        /*0030*/ 	.string	"Build cuda_13.0.r13.0/compiler.36424714_0"
        /*0030*/ 	.string	"-arch sm_100 -m 64 "



//--------------------- .note.nv.cuinfo           --------------------------
	.section	.note.nv.cuinfo,"",@"SHT_NOTE"
	.sectionflags	@"SHF_NOTE_NV_CUINFO"
        /*0018*/ 	.short	0x0002
        /*001a*/ 	.short	0x0064
        /*001c*/ 	.short	0x0082
	.zero		2


//--------------------- .nv.info                  --------------------------
	.section	.nv.info,"",@"SHT_CUDA_INFO"
	.align	4


	//----- nvinfo : EIATTR_REGCOUNT
	.align		4
        /*0000*/ 	.byte	0x04, 0x2f
        /*0002*/ 	.short	(.L_1 - .L_0)
	.align		4
.L_0:
        /*0004*/ 	.word	index@(_Z17computeMandelbrotPiiiidddd)
        /*0008*/ 	.word	0x0000001b


	//----- nvinfo : EIATTR_FRAME_SIZE
	.align		4
.L_1:
        /*000c*/ 	.byte	0x04, 0x11
        /*000e*/ 	.short	(.L_3 - .L_2)
	.align		4
.L_2:
        /*0010*/ 	.word	index@($__internal_1_$__cuda_sm20_div_rn_f64_full)
        /*0014*/ 	.word	0x00000000


	//----- nvinfo : EIATTR_FRAME_SIZE
	.align		4
.L_3:
        /*0018*/ 	.byte	0x04, 0x11
        /*001a*/ 	.short	(.L_5 - .L_4)
	.align		4
.L_4:
        /*001c*/ 	.word	index@(_Z17computeMandelbrotPiiiidddd)
        /*0020*/ 	.word	0x00000000


	//----- nvinfo : EIATTR_REGCOUNT
	.align		4
.L_5:
        /*0024*/ 	.byte	0x04, 0x2f
        /*0026*/ 	.short	(.L_7 - .L_6)
	.align		4
.L_6:
        /*0028*/ 	.word	index@(_Z19computeMandelbrot2dPiiiidddd)
        /*002c*/ 	.word	0x0000001b


	//----- nvinfo : EIATTR_FRAME_SIZE
	.align		4
.L_7:
        /*0030*/ 	.byte	0x04, 0x11
        /*0032*/ 	.short	(.L_9 - .L_8)
	.align		4
.L_8:
        /*0034*/ 	.word	index@($__internal_0_$__cuda_sm20_div_rn_f64_full)
        /*0038*/ 	.word	0x00000000


	//----- nvinfo : EIATTR_FRAME_SIZE
	.align		4
.L_9:
        /*003c*/ 	.byte	0x04, 0x11
        /*003e*/ 	.short	(.L_11 - .L_10)
	.align		4
.L_10:
        /*0040*/ 	.word	index@(_Z19computeMandelbrot2dPiiiidddd)
        /*0044*/ 	.word	0x00000000


	//----- nvinfo : EIATTR_MIN_STACK_SIZE
	.align		4
.L_11:
        /*0048*/ 	.byte	0x04, 0x12
        /*004a*/ 	.short	(.L_13 - .L_12)
	.align		4
.L_12:
        /*004c*/ 	.word	index@(_Z19computeMandelbrot2dPiiiidddd)
        /*0050*/ 	.word	0x00000000


	//----- nvinfo : EIATTR_MIN_STACK_SIZE
	.align		4
.L_13:
        /*0054*/ 	.byte	0x04, 0x12
        /*0056*/ 	.short	(.L_15 - .L_14)
	.align		4
.L_14:
        /*0058*/ 	.word	index@(_Z17computeMandelbrotPiiiidddd)
        /*005c*/ 	.word	0x00000000
.L_15:


//--------------------- .nv.compat                --------------------------
	.section	.nv.compat,"",@"SHT_CUDA_COMPAT_INFO"
	.align	4
        /*0000*/ 	.byte	0x02, 0x09, 0x00, 0x00, 0x02, 0x02, 0x01, 0x00, 0x02, 0x05, 0x05, 0x00, 0x03, 0x07, 0x01, 0x01
        /*0010*/ 	.byte	0x02, 0x03, 0x00, 0x00, 0x02, 0x06, 0x01, 0x00, 0x04, 0x0b, 0x08, 0x00, 0x01, 0x00, 0x00, 0x00
        /*0020*/ 	.byte	0x00, 0x00, 0x00, 0x00


//--------------------- .nv.info._Z19computeMandelbrot2dPiiiidddd --------------------------
	.section	.nv.info._Z19computeMandelbrot2dPiiiidddd,"",@"SHT_CUDA_INFO"
	.sectionflags	@""
	.align	4


	//----- nvinfo : EIATTR_CUDA_API_VERSION
	.align		4
        /*0000*/ 	.byte	0x04, 0x37
        /*0002*/ 	.short	(.L_17 - .L_16)
.L_16:
        /*0004*/ 	.word	0x00000082


	//----- nvinfo : EIATTR_KPARAM_INFO
	.align		4
.L_17:
        /*0008*/ 	.byte	0x04, 0x17
        /*000a*/ 	.short	(.L_19 - .L_18)
.L_18:
        /*000c*/ 	.word	0x00000000
        /*0010*/ 	.short	0x0007
        /*0012*/ 	.short	0x0030
        /*0014*/ 	.byte	0x00, 0xf0, 0x21, 0x00


	//----- nvinfo : EIATTR_KPARAM_INFO
	.align		4
.L_19:
        /*0018*/ 	.byte	0x04, 0x17
        /*001a*/ 	.short	(.L_21 - .L_20)
.L_20:
        /*001c*/ 	.word	0x00000000
        /*0020*/ 	.short	0x0006
        /*0022*/ 	.short	0x0028
        /*0024*/ 	.byte	0x00, 0xf0, 0x21, 0x00


	//----- nvinfo : EIATTR_KPARAM_INFO
	.align		4
.L_21:
        /*0028*/ 	.byte	0x04, 0x17
        /*002a*/ 	.short	(.L_23 - .L_22)
.L_22:
        /*002c*/ 	.word	0x00000000
        /*0030*/ 	.short	0x0005
        /*0032*/ 	.short	0x0020
        /*0034*/ 	.byte	0x00, 0xf0, 0x21, 0x00


	//----- nvinfo : EIATTR_KPARAM_INFO
	.align		4
.L_23:
        /*0038*/ 	.byte	0x04, 0x17
        /*003a*/ 	.short	(.L_25 - .L_24)
.L_24:
        /*003c*/ 	.word	0x00000000
        /*0040*/ 	.short	0x0004
        /*0042*/ 	.short	0x0018
        /*0044*/ 	.byte	0x00, 0xf0, 0x21, 0x00


	//----- nvinfo : EIATTR_KPARAM_INFO
	.align		4
.L_25:
        /*0048*/ 	.byte	0x04, 0x17
        /*004a*/ 	.short	(.L_27 - .L_26)
.L_26:
        /*004c*/ 	.word	0x00000000
        /*0050*/ 	.short	0x0003
        /*0052*/ 	.short	0x0010
        /*0054*/ 	.byte	0x00, 0xf0, 0x11, 0x00


	//----- nvinfo : EIATTR_KPARAM_INFO
	.align		4
.L_27:
        /*0058*/ 	.byte	0x04, 0x17
        /*005a*/ 	.short	(.L_29 - .L_28)
.L_28:
        /*005c*/ 	.word	0x00000000
        /*0060*/ 	.short	0x0002
        /*0062*/ 	.short	0x000c
        /*0064*/ 	.byte	0x00, 0xf0, 0x11, 0x00


	//----- nvinfo : EIATTR_KPARAM_INFO
	.align		4
.L_29:
        /*0068*/ 	.byte	0x04, 0x17
        /*006a*/ 	.short	(.L_31 - .L_30)
.L_30:
        /*006c*/ 	.word	0x00000000
        /*0070*/ 	.short	0x0001
        /*0072*/ 	.short	0x0008
        /*0074*/ 	.byte	0x00, 0xf0, 0x11, 0x00


	//----- nvinfo : EIATTR_KPARAM_INFO
	.align		4
.L_31:
        /*0078*/ 	.byte	0x04, 0x17
        /*007a*/ 	.short	(.L_33 - .L_32)
.L_32:
        /*007c*/ 	.word	0x00000000
        /*0080*/ 	.short	0x0000
        /*0082*/ 	.short	0x0000
        /*0084*/ 	.byte	0x00, 0xf5, 0x21, 0x00


	//----- nvinfo : EIATTR_SPARSE_MMA_MASK
	.align		4
.L_33:
        /*0088*/ 	.byte	0x03, 0x50
        /*008a*/ 	.short	0x0000


	//----- nvinfo : EIATTR_MAXREG_COUNT
	.align		4
        /*008c*/ 	.byte	0x03, 0x1b
        /*008e*/ 	.short	0x00ff


	//----- nvinfo : EIATTR_MERCURY_ISA_VERSION
	.align		4
        /*0090*/ 	.byte	0x03, 0x5f
        /*0092*/ 	.short	0x0101


	//----- nvinfo : EIATTR_VRC_CTA_INIT_COUNT
	.align		4
        /*0094*/ 	.byte	0x02, 0x4a
	.zero		1
	.zero		1


	//----- nvinfo : EIATTR_EXIT_INSTR_OFFSETS
	.align		4
        /*0098*/ 	.byte	0x04, 0x1c
        /*009a*/ 	.short	(.L_35 - .L_34)


	//   ....[0]....
.L_34:
        /*009c*/ 	.word	0x000000e0


	//   ....[1]....
        /*00a0*/ 	.word	0x000007b0


	//----- nvinfo : EIATTR_CRS_STACK_SIZE
	.align		4
.L_35:
        /*00a4*/ 	.byte	0x04, 0x1e
        /*00a6*/ 	.short	(.L_37 - .L_36)
.L_36:
        /*00a8*/ 	.word	0x00000000


	//----- nvinfo : EIATTR_CBANK_PARAM_SIZE
	.align		4
.L_37:
        /*00ac*/ 	.byte	0x03, 0x19
        /*00ae*/ 	.short	0x0038


	//----- nvinfo : EIATTR_PARAM_CBANK
	.align		4
        /*00b0*/ 	.byte	0x04, 0x0a
        /*00b2*/ 	.short	(.L_39 - .L_38)
	.align		4
.L_38:
        /*00b4*/ 	.word	index@(.nv.constant0._Z19computeMandelbrot2dPiiiidddd)
        /*00b8*/ 	.short	0x0380
        /*00ba*/ 	.short	0x0038


	//----- nvinfo : EIATTR_SW_WAR
	.align		4
.L_39:
        /*00bc*/ 	.byte	0x04, 0x36
        /*00be*/ 	.short	(.L_41 - .L_40)
.L_40:
        /*00c0*/ 	.word	0x00000008
.L_41:


//--------------------- .nv.info._Z17computeMandelbrotPiiiidddd --------------------------
	.section	.nv.info._Z17computeMandelbrotPiiiidddd,"",@"SHT_CUDA_INFO"
	.sectionflags	@""
	.align	4


	//----- nvinfo : EIATTR_CUDA_API_VERSION
	.align		4
        /*0000*/ 	.byte	0x04, 0x37
        /*0002*/ 	.short	(.L_43 - .L_42)
.L_42:
        /*0004*/ 	.word	0x00000082


	//----- nvinfo : EIATTR_KPARAM_INFO
	.align		4
.L_43:
        /*0008*/ 	.byte	0x04, 0x17
        /*000a*/ 	.short	(.L_45 - .L_44)
.L_44:
        /*000c*/ 	.word	0x00000000
        /*0010*/ 	.short	0x0007
        /*0012*/ 	.short	0x0030
        /*0014*/ 	.byte	0x00, 0xf0, 0x21, 0x00


	//----- nvinfo : EIATTR_KPARAM_INFO
	.align		4
.L_45:
        /*0018*/ 	.byte	0x04, 0x17
        /*001a*/ 	.short	(.L_47 - .L_46)
.L_46:
        /*001c*/ 	.word	0x00000000
        /*0020*/ 	.short	0x0006
        /*0022*/ 	.short	0x0028
        /*0024*/ 	.byte	0x00, 0xf0, 0x21, 0x00


	//----- nvinfo : EIATTR_KPARAM_INFO
	.align		4
.L_47:
        /*0028*/ 	.byte	0x04, 0x17
        /*002a*/ 	.short	(.L_49 - .L_48)
.L_48:
        /*002c*/ 	.word	0x00000000
        /*0030*/ 	.short	0x0005
        /*0032*/ 	.short	0x0020
        /*0034*/ 	.byte	0x00, 0xf0, 0x21, 0x00


	//----- nvinfo : EIATTR_KPARAM_INFO
	.align		4
.L_49:
        /*0038*/ 	.byte	0x04, 0x17
        /*003a*/ 	.short	(.L_51 - .L_50)
.L_50:
        /*003c*/ 	.word	0x00000000
        /*0040*/ 	.short	0x0004
        /*0042*/ 	.short	0x0018
        /*0044*/ 	.byte	0x00, 0xf0, 0x21, 0x00


	//----- nvinfo : EIATTR_KPARAM_INFO
	.align		4
.L_51:
        /*0048*/ 	.byte	0x04, 0x17
        /*004a*/ 	.short	(.L_53 - .L_52)
.L_52:
        /*004c*/ 	.word	0x00000000
        /*0050*/ 	.short	0x0003
        /*0052*/ 	.short	0x0010
        /*0054*/ 	.byte	0x00, 0xf0, 0x11, 0x00


	//----- nvinfo : EIATTR_KPARAM_INFO
	.align		4
.L_53:
        /*0058*/ 	.byte	0x04, 0x17
        /*005a*/ 	.short	(.L_55 - .L_54)
.L_54:
        /*005c*/ 	.word	0x00000000
        /*0060*/ 	.short	0x0002
        /*0062*/ 	.short	0x000c
        /*0064*/ 	.byte	0x00, 0xf0, 0x11, 0x00


	//----- nvinfo : EIATTR_KPARAM_INFO
	.align		4
.L_55:
        /*0068*/ 	.byte	0x04, 0x17
        /*006a*/ 	.short	(.L_57 - .L_56)
.L_56:
        /*006c*/ 	.word	0x00000000
        /*0070*/ 	.short	0x0001
        /*0072*/ 	.short	0x0008
        /*0074*/ 	.byte	0x00, 0xf0, 0x11, 0x00


	//----- nvinfo : EIATTR_KPARAM_INFO
	.align		4
.L_57:
        /*0078*/ 	.byte	0x04, 0x17
        /*007a*/ 	.short	(.L_59 - .L_58)
.L_58:
        /*007c*/ 	.word	0x00000000
        /*0080*/ 	.short	0x0000
        /*0082*/ 	.short	0x0000
        /*0084*/ 	.byte	0x00, 0xf5, 0x21, 0x00


	//----- nvinfo : EIATTR_SPARSE_MMA_MASK
	.align		4
.L_59:
        /*0088*/ 	.byte	0x03, 0x50
        /*008a*/ 	.short	0x0000


	//----- nvinfo : EIATTR_MAXREG_COUNT
	.align		4
        /*008c*/ 	.byte	0x03, 0x1b
        /*008e*/ 	.short	0x00ff


	//----- nvinfo : EIATTR_MERCURY_ISA_VERSION
	.align		4
        /*0090*/ 	.byte	0x03, 0x5f
        /*0092*/ 	.short	0x0101


	//----- nvinfo : EIATTR_VRC_CTA_INIT_COUNT
	.align		4
        /*0094*/ 	.byte	0x02, 0x4a
	.zero		1
	.zero		1


	//----- nvinfo : EIATTR_EXIT_INSTR_OFFSETS
	.align		4
        /*0098*/ 	.byte	0x04, 0x1c
        /*009a*/ 	.short	(.L_61 - .L_60)


	//   ....[0]....
.L_60:
        /*009c*/ 	.word	0x00000080


	//   ....[1]....
        /*00a0*/ 	.word	0x00000750


	//----- nvinfo : EIATTR_CRS_STACK_SIZE
	.align		4
.L_61:
        /*00a4*/ 	.byte	0x04, 0x1e
        /*00a6*/ 	.short	(.L_63 - .L_62)
.L_62:
        /*00a8*/ 	.word	0x00000000


	//----- nvinfo : EIATTR_CBANK_PARAM_SIZE
	.align		4
.L_63:
        /*00ac*/ 	.byte	0x03, 0x19
        /*00ae*/ 	.short	0x0038


	//----- nvinfo : EIATTR_PARAM_CBANK
	.align		4
        /*00b0*/ 	.byte	0x04, 0x0a
        /*00b2*/ 	.short	(.L_65 - .L_64)
	.align		4
.L_64:
        /*00b4*/ 	.word	index@(.nv.constant0._Z17computeMandelbrotPiiiidddd)
        /*00b8*/ 	.short	0x0380
        /*00ba*/ 	.short	0x0038


	//----- nvinfo : EIATTR_SW_WAR
	.align		4
.L_65:
        /*00bc*/ 	.byte	0x04, 0x36
        /*00be*/ 	.short	(.L_67 - .L_66)
.L_66:
        /*00c0*/ 	.word	0x00000008
.L_67:


//--------------------- .nv.callgraph             --------------------------
	.section	.nv.callgraph,"",@"SHT_CUDA_CALLGRAPH"
	.align	4
	.sectionentsize	8
	.align		4
        /*0000*/ 	.word	0x00000000
	.align		4
        /*0004*/ 	.word	0xffffffff
	.align		4
        /*0008*/ 	.word	0x00000000
	.align		4
        /*000c*/ 	.word	0xfffffffe
	.align		4
        /*0010*/ 	.word	0x00000000
	.align		4
        /*0014*/ 	.word	0xfffffffd
	.align		4
        /*0018*/ 	.word	0x00000000
	.align		4
        /*001c*/ 	.word	0xfffffffc


//--------------------- .text._Z19computeMandelbrot2dPiiiidddd --------------------------
	.section	.text._Z19computeMandelbrot2dPiiiidddd,"ax",@progbits
	.align	128
        .global         _Z19computeMandelbrot2dPiiiidddd
        .type           _Z19computeMandelbrot2dPiiiidddd,@function
        .size           _Z19computeMandelbrot2dPiiiidddd,(.L_x_20 - _Z19computeMandelbrot2dPiiiidddd)
        .other          _Z19computeMandelbrot2dPiiiidddd,@"STO_CUDA_ENTRY STV_DEFAULT"
_Z19computeMandelbrot2dPiiiidddd:
.text._Z19computeMandelbrot2dPiiiidddd:
[----:B------:R-:W-:Y:S01]  /*0000*/  LDC R1, c[0x0][0x37c] ;  /* 0x0000df00ff017b82 */ /* 0x000fe20000000800 */
[----:B------:R-:W0:Y:S07]  /*0010*/  S2R R3, SR_TID.Y ;  /* 0x0000000000037919 */ /* 0x000e2e0000002200 */
[----:B------:R-:W-:Y:S01]  /*0020*/  S2UR UR5, SR_CTAID.Y ;  /* 0x00000000000579c3 */ /* 0x000fe20000002600 */
[----:B------:R-:W1:Y:S01]  /*0030*/  LDCU UR4, c[0x0][0x370] ;  /* 0x00006e00ff0477ac */ /* 0x000e620008000800 */
[----:B------:R-:W2:Y:S01]  /*0040*/  S2R R5, SR_TID.X ;  /* 0x0000000000057919 */ /* 0x000ea20000002100 */
[----:B------:R-:W2:Y:S05]  /*0050*/  LDCU UR7, c[0x0][0x360] ;  /* 0x00006c00ff0777ac */ /* 0x000eaa0008000800 */
[----:B------:R-:W1:Y:S01]  /*0060*/  S2UR UR6, SR_CTAID.X ;  /* 0x00000000000679c3 */ /* 0x000e620000002500 */
[----:B------:R-:W3:Y:S07]  /*0070*/  LDCU.64 UR8, c[0x0][0x388] ;  /* 0x00007100ff0877ac */ /* 0x000eee0008000a00 */
[----:B------:R-:W0:Y:S01]  /*0080*/  LDC R0, c[0x0][0x364] ;  /* 0x0000d900ff007b82 */ /* 0x000e220000000800 */
[----:B-1----:R-:W-:-:S06]  /*0090*/  UIMAD UR4, UR4, UR5, UR6 ;  /* 0x00000005040472a4 */ /* 0x002fcc000f8e0206 */
[----:B0-----:R-:W-:Y:S01]  /*00a0*/  IMAD R0, R0, UR4, R3 ;  /* 0x0000000400007c24 */ /* 0x001fe2000f8e0203 */
[----:B---3--:R-:W-:-:S03]  /*00b0*/  UIMAD UR4, UR9, UR8, URZ ;  /* 0x00000008090472a4 */ /* 0x008fc6000f8e02ff */
[----:B--2---:R-:W-:-:S05]  /*00c0*/  IMAD R0, R0, UR7, R5 ;  /* 0x0000000700007c24 */ /* 0x004fca000f8e0205 */
[----:B------:R-:W-:-:S13]  /*00d0*/  ISETP.GE.AND P0, PT, R0, UR4, PT ;  /* 0x0000000400007c0c */ /* 0x000fda000bf06270 */
[----:B------:R-:W-:Y:S05]  /*00e0*/  @P0 EXIT ;  /* 0x000000000000094d */ /* 0x000fea0003800000 */
[----:B------:R-:W0:Y:S01]  /*00f0*/  I2F.F64 R4, UR8 ;  /* 0x0000000800047d12 */ /* 0x000e220008201c00 */
[----:B------:R-:W-:Y:S01]  /*0100*/  IMAD.MOV.U32 R2, RZ, RZ, 0x1 ;  /* 0x00000001ff027424 */ /* 0x000fe200078e00ff */
[----:B------:R-:W1:Y:S01]  /*0110*/  LDC.64 R10, c[0x0][0x398] ;  /* 0x0000e600ff0a7b82 */ /* 0x000e620000000a00 */
[----:B------:R-:W1:Y:S05]  /*0120*/  LDCU.64 UR4, c[0x0][0x3a8] ;  /* 0x00007500ff0477ac */ /* 0x000e6a0008000a00 */
[----:B0-----:R-:W0:Y:S02]  /*0130*/  MUFU.RCP64H R3, R5 ;  /* 0x0000000500037308 */ /* 0x001e240000001800 */
[----:B0-----:R-:W-:-:S08]  /*0140*/  DFMA R6, -R4, R2, 1 ;  /* 0x3ff000000406742b */ /* 0x001fd00000000102 */
[----:B------:R-:W-:-:S08]  /*0150*/  DFMA R6, R6, R6, R6 ;  /* 0x000000060606722b */ /* 0x000fd00000000006 */
[----:B------:R-:W-:Y:S02]  /*0160*/  DFMA R2, R2, R6, R2 ;  /* 0x000000060202722b */ /* 0x000fe40000000002 */
[----:B-1----:R-:W-:-:S06]  /*0170*/  DADD R6, -R10, UR4 ;  /* 0x000000040a067e29 */ /* 0x002fcc0008000100 */
[----:B------:R-:W-:-:S04]  /*0180*/  DFMA R8, -R4, R2, 1 ;  /* 0x3ff000000408742b */ /* 0x000fc80000000102 */
[----:B------:R-:W-:-:S04]  /*0190*/  FSETP.GEU.AND P1, PT, |R7|, 6.5827683646048100446e-37, PT ;  /* 0x036000000700780b */ /* 0x000fc80003f2e200 */
[----:B------:R-:W-:-:S08]  /*01a0*/  DFMA R2, R2, R8, R2 ;  /* 0x000000080202722b */ /* 0x000fd00000000002 */
[----:B------:R-:W-:-:S08]  /*01b0*/  DMUL R8, R6, R2 ;  /* 0x0000000206087228 */ /* 0x000fd00000000000 */
[----:B------:R-:W-:-:S08]  /*01c0*/  DFMA R10, -R4, R8, R6 ;  /* 0x00000008040a722b */ /* 0x000fd00000000106 */
[----:B------:R-:W-:-:S10]  /*01d0*/  DFMA R2, R2, R10, R8 ;  /* 0x0000000a0202722b */ /* 0x000fd40000000008 */
[----:B------:R-:W-:-:S05]  /*01e0*/  FFMA R8, RZ, R5, R3 ;  /* 0x00000005ff087223 */ /* 0x000fca0000000003 */
[----:B------:R-:W-:-:S13]  /*01f0*/  FSETP.GT.AND P0, PT, |R8|, 1.469367938527859385e-39, PT ;  /* 0x001000000800780b */ /* 0x000fda0003f04200 */
[----:B------:R-:W-:Y:S05]  /*0200*/  @P0 BRA P1, `(.L_x_0) ;  /* 0x00000000001c0947 */ /* 0x000fea0000800000 */
[----:B------:R-:W-:Y:S01]  /*0210*/  IMAD.MOV.U32 R13, RZ, RZ, R6 ;  /* 0x000000ffff0d7224 */ /* 0x000fe200078e0006 */
[----:B------:R-:W-:Y:S01]  /*0220*/  MOV R12, 0x260 ;  /* 0x00000260000c7802 */ /* 0x000fe20000000f00 */
[----:B------:R-:W-:Y:S02]  /*0230*/  IMAD.MOV.U32 R16, RZ, RZ, R7 ;  /* 0x000000ffff107224 */ /* 0x000fe400078e0007 */
[----:B------:R-:W-:-:S07]  /*0240*/  IMAD.MOV.U32 R11, RZ, RZ, R5 ;  /* 0x000000ffff0b7224 */ /* 0x000fce00078e0005 */
[----:B------:R-:W-:Y:S05]  /*0250*/  CALL.REL.NOINC `($__internal_0_$__cuda_sm20_div_rn_f64_full) ;  /* 0x0000000400587944 */ /* 0x000fea0003c00000 */
[----:B------:R-:W-:Y:S02]  /*0260*/  IMAD.MOV.U32 R2, RZ, RZ, R4 ;  /* 0x000000ffff027224 */ /* 0x000fe400078e0004 */
[----:B------:R-:W-:-:S07]  /*0270*/  IMAD.MOV.U32 R3, RZ, RZ, R5 ;  /* 0x000000ffff037224 */ /* 0x000fce00078e0005 */
.L_x_0:
[----:B------:R-:W0:Y:S01]  /*0280*/  LDCU UR4, c[0x0][0x38c] ;  /* 0x00007180ff0477ac */ /* 0x000e220008000800 */
[----:B------:R-:W-:Y:S01]  /*0290*/  IMAD.MOV.U32 R4, RZ, RZ, 0x1 ;  /* 0x00000001ff047424 */ /* 0x000fe200078e00ff */
[----:B------:R-:W1:Y:S01]  /*02a0*/  LDC.64 R12, c[0x0][0x3a0] ;  /* 0x0000e800ff0c7b82 */ /* 0x000e620000000a00 */
[----:B0-----:R-:W0:Y:S01]  /*02b0*/  I2F.F64 R6, UR4 ;  /* 0x0000000400067d12 */ /* 0x001e220008201c00 */
[----:B------:R-:W1:Y:S07]  /*02c0*/  LDCU.64 UR4, c[0x0][0x3b0] ;  /* 0x00007600ff0477ac */ /* 0x000e6e0008000a00 */
        /* <DEDUP_REMOVED lines=17> */
[----:B------:R-:W-:Y:S02]  /*03e0*/  IMAD.MOV.U32 R4, RZ, RZ, R6 ;  /* 0x000000ffff047224 */ /* 0x000fe400078e0006 */
[----:B------:R-:W-:-:S07]  /*03f0*/  IMAD.MOV.U32 R11, RZ, RZ, R7 ;  /* 0x000000ffff0b7224 */ /* 0x000fce00078e0007 */
[----:B------:R-:W-:Y:S05]  /*0400*/  CALL.REL.NOINC `($__internal_0_$__cuda_sm20_div_rn_f64_full) ;  /* 0x0000000000ec7944 */ /* 0x000fea0003c00000 */
.L_x_1:
[----:B------:R-:W0:Y:S01]  /*0410*/  LDC R15, c[0x0][0x388] ;  /* 0x0000e200ff0f7b82 */ /* 0x000e220000000800 */
[----:B------:R-:W1:Y:S01]  /*0420*/  LDCU UR6, c[0x0][0x390] ;  /* 0x00007200ff0677ac */ /* 0x000e620008000800 */
[----:B------:R-:W-:Y:S01]  /*0430*/  IMAD.MOV.U32 R17, RZ, RZ, 0x1 ;  /* 0x00000001ff117424 */ /* 0x000fe200078e00ff */
[----:B------:R-:W2:Y:S05]  /*0440*/  LDCU.64 UR10, c[0x0][0x3a0] ;  /* 0x00007400ff0a77ac */ /* 0x000eaa0008000a00 */
[----:B------:R-:W3:Y:S01]  /*0450*/  LDC.64 R12, c[0x0][0x380] ;  /* 0x0000e000ff0c7b82 */ /* 0x000ee20000000a00 */
[----:B------:R-:W4:Y:S01]  /*0460*/  LDCU.64 UR8, c[0x0][0x398] ;  /* 0x00007300ff0877ac */ /* 0x000f220008000a00 */
[----:B------:R-:W5:Y:S01]  /*0470*/  LDCU.64 UR4, c[0x0][0x358] ;  /* 0x00006b00ff0477ac */ /* 0x000f620008000a00 */
[----:B-1----:R-:W-:Y:S01]  /*0480*/  UISETP.GE.AND UP0, UPT, UR6, 0x2, UPT ;  /* 0x000000020600788c */ /* 0x002fe2000bf06270 */
[----:B0-----:R-:W-:-:S04]  /*0490*/  IABS R9, R15 ;  /* 0x0000000f00097213 */ /* 0x001fc80000000000 */
[----:B------:R-:W0:Y:S01]  /*04a0*/  I2F.RP R8, R9 ;  /* 0x0000000900087306 */ /* 0x000e220000209400 */
[----:B---3--:R-:W-:-:S07]  /*04b0*/  IMAD.WIDE R12, R0, 0x4, R12 ;  /* 0x00000004000c7825 */ /* 0x008fce00078e020c */
[----:B0-----:R-:W0:Y:S02]  /*04c0*/  MUFU.RCP R8, R8 ;  /* 0x0000000800087308 */ /* 0x001e240000001000 */
[----:B0-----:R-:W-:-:S06]  /*04d0*/  VIADD R6, R8, 0xffffffe ;  /* 0x0ffffffe08067836 */ /* 0x001fcc0000000000 */
[----:B------:R0:W1:Y:S02]  /*04e0*/  F2I.FTZ.U32.TRUNC.NTZ R7, R6 ;  /* 0x0000000600077305 */ /* 0x000064000021f000 */
[----:B0-----:R-:W-:Y:S02]  /*04f0*/  IMAD.MOV.U32 R6, RZ, RZ, RZ ;  /* 0x000000ffff067224 */ /* 0x001fe400078e00ff */
[----:B-1----:R-:W-:-:S04]  /*0500*/  IMAD.MOV R10, RZ, RZ, -R7 ;  /* 0x000000ffff0a7224 */ /* 0x002fc800078e0a07 */
[----:B------:R-:W-:Y:S01]  /*0510*/  IMAD R11, R10, R9, RZ ;  /* 0x000000090a0b7224 */ /* 0x000fe200078e02ff */
[----:B------:R-:W-:-:S03]  /*0520*/  IABS R10, R0 ;  /* 0x00000000000a7213 */ /* 0x000fc60000000000 */
[----:B------:R-:W-:Y:S01]  /*0530*/  IMAD.HI.U32 R7, R7, R11, R6 ;  /* 0x0000000b07077227 */ /* 0x000fe200078e0006 */
[----:B------:R-:W-:-:S04]  /*0540*/  LOP3.LUT R6, R0, R15, RZ, 0x3c, !PT ;  /* 0x0000000f00067212 */ /* 0x000fc800078e3cff */
[----:B------:R-:W-:Y:S01]  /*0550*/  ISETP.GE.AND P1, PT, R6, RZ, PT ;  /* 0x000000ff0600720c */ /* 0x000fe20003f26270 */
[----:B------:R-:W-:-:S04]  /*0560*/  IMAD.HI.U32 R7, R7, R10, RZ ;  /* 0x0000000a07077227 */ /* 0x000fc800078e00ff */
[----:B------:R-:W-:-:S04]  /*0570*/  IMAD.MOV R8, RZ, RZ, -R7 ;  /* 0x000000ffff087224 */ /* 0x000fc800078e0a07 */
[----:B------:R-:W-:-:S05]  /*0580*/  IMAD R8, R9, R8, R10 ;  /* 0x0000000809087224 */ /* 0x000fca00078e020a */
[----:B------:R-:W-:-:S13]  /*0590*/  ISETP.GT.U32.AND P2, PT, R9, R8, PT ;  /* 0x000000080900720c */ /* 0x000fda0003f44070 */
[----:B------:R-:W-:Y:S02]  /*05a0*/  @!P2 IMAD.IADD R8, R8, 0x1, -R9 ;  /* 0x000000010808a824 */ /* 0x000fe400078e0a09 */
[----:B------:R-:W-:Y:S01]  /*05b0*/  @!P2 VIADD R7, R7, 0x1 ;  /* 0x000000010707a836 */ /* 0x000fe20000000000 */
[----:B------:R-:W-:Y:S02]  /*05c0*/  ISETP.NE.AND P2, PT, R15, RZ, PT ;  /* 0x000000ff0f00720c */ /* 0x000fe40003f45270 */
[----:B------:R-:W-:-:S13]  /*05d0*/  ISETP.GE.U32.AND P0, PT, R8, R9, PT ;  /* 0x000000090800720c */ /* 0x000fda0003f06070 */
[----:B------:R-:W-:-:S04]  /*05e0*/  @P0 VIADD R7, R7, 0x1 ;  /* 0x0000000107070836 */ /* 0x000fc80000000000 */
[----:B------:R-:W-:Y:S01]  /*05f0*/  @!P1 IMAD.MOV R7, RZ, RZ, -R7 ;  /* 0x000000ffff079224 */ /* 0x000fe200078e0a07 */
[----:B------:R-:W-:-:S04]  /*0600*/  @!P2 LOP3.LUT R7, RZ, R15, RZ, 0x33, !PT ;  /* 0x0000000fff07a212 */ /* 0x000fc800078e33ff */
[----:B------:R-:W2:Y:S01]  /*0610*/  I2F.F64 R8, R7 ;  /* 0x0000000700087312 */ /* 0x000ea20000201c00 */
[----:B------:R-:W-:-:S04]  /*0620*/  IMAD.MOV R11, RZ, RZ, -R7 ;  /* 0x000000ffff0b7224 */ /* 0x000fc800078e0a07 */
[----:B------:R-:W-:-:S06]  /*0630*/  IMAD R6, R15, R11, R0 ;  /* 0x0000000b0f067224 */ /* 0x000fcc00078e0200 */
[----:B------:R-:W4:Y:S01]  /*0640*/  I2F.F64 R6, R6 ;  /* 0x0000000600067312 */ /* 0x000f220000201c00 */
[----:B--2---:R-:W-:Y:S02]  /*0650*/  DFMA R4, R8, R4, UR10 ;  /* 0x0000000a08047e2b */ /* 0x004fe40008000004 */
[----:B----4-:R-:W-:Y:S01]  /*0660*/  DFMA R14, R6, R2, UR8 ;  /* 0x00000008060e7e2b */ /* 0x010fe20008000002 */
[----:B-----5:R-:W-:Y:S10]  /*0670*/  BRA.U !UP0, `(.L_x_2) ;  /* 0x0000000108487547 */ /* 0x020ff4000b800000 */
[----:B------:R-:W-:Y:S01]  /*0680*/  BSSY.RECONVERGENT B0, `(.L_x_2) ;  /* 0x0000011000007945 */ /* 0x000fe20003800200 */
[----:B------:R-:W-:Y:S01]  /*0690*/  IMAD.MOV.U32 R17, RZ, RZ, 0x1 ;  /* 0x00000001ff117424 */ /* 0x000fe200078e00ff */
[----:B------:R-:W-:Y:S02]  /*06a0*/  CS2R R2, SRZ ;  /* 0x0000000000027805 */ /* 0x000fe4000001ff00 */
[----:B------:R-:W-:Y:S02]  /*06b0*/  CS2R R6, SRZ ;  /* 0x0000000000067805 */ /* 0x000fe4000001ff00 */
[----:B------:R-:W-:Y:S02]  /*06c0*/  CS2R R8, SRZ ;  /* 0x0000000000087805 */ /* 0x000fe4000001ff00 */
[----:B------:R-:W-:-:S07]  /*06d0*/  CS2R R10, SRZ ;  /* 0x00000000000a7805 */ /* 0x000fce000001ff00 */
.L_x_3:
[----:B------:R-:W-:Y:S01]  /*06e0*/  DADD R2, R6, -R2 ;  /* 0x0000000006027229 */ /* 0x000fe20000000802 */
[----:B------:R-:W-:Y:S01]  /*06f0*/  VIADD R17, R17, 0x1 ;  /* 0x0000000111117836 */ /* 0x000fe20000000000 */
[----:B------:R-:W-:-:S04]  /*0700*/  DADD R6, R10, R10 ;  /* 0x000000000a067229 */ /* 0x000fc8000000000a */
[----:B------:R-:W-:Y:S02]  /*0710*/  ISETP.GE.AND P0, PT, R17, UR6, PT ;  /* 0x0000000611007c0c */ /* 0x000fe4000bf06270 */
[----:B------:R-:W-:Y:S02]  /*0720*/  DADD R10, R14, R2 ;  /* 0x000000000e0a7229 */ /* 0x000fe40000000002 */
[----:B------:R-:W-:-:S06]  /*0730*/  DFMA R8, R6, R8, R4 ;  /* 0x000000080608722b */ /* 0x000fcc0000000004 */
[----:B------:R-:W-:Y:S02]  /*0740*/  DMUL R6, R10, R10 ;  /* 0x0000000a0a067228 */ /* 0x000fe40000000000 */
[----:B------:R-:W-:-:S08]  /*0750*/  DMUL R2, R8, R8 ;  /* 0x0000000808027228 */ /* 0x000fd00000000000 */
[----:B------:R-:W-:-:S08]  /*0760*/  DADD R18, R6, R2 ;  /* 0x0000000006127229 */ /* 0x000fd00000000002 */
[----:B------:R-:W-:-:S14]  /*0770*/  DSETP.LT.AND P1, PT, R18, 4, PT ;  /* 0x401000001200742a */ /* 0x000fdc0003f21000 */
[----:B------:R-:W-:Y:S05]  /*0780*/  @!P0 BRA P1, `(.L_x_3) ;  /* 0xfffffffc00d48947 */ /* 0x000fea000083ffff */
[----:B------:R-:W-:Y:S05]  /*0790*/  BSYNC.RECONVERGENT B0 ;  /* 0x0000000000007941 */ /* 0x000fea0003800200 */
.L_x_2:
[----:B------:R-:W-:Y:S01]  /*07a0*/  STG.E desc[UR4][R12.64], R17 ;  /* 0x000000110c007986 */ /* 0x000fe2000c101904 */
[----:B------:R-:W-:Y:S05]  /*07b0*/  EXIT ;  /* 0x000000000000794d */ /* 0x000fea0003800000 */
        .weak           $__internal_0_$__cuda_sm20_div_rn_f64_full
        .type           $__internal_0_$__cuda_sm20_div_rn_f64_full,@function
        .size           $__internal_0_$__cuda_sm20_div_rn_f64_full,(.L_x_20 - $__internal_0_$__cuda_sm20_div_rn_f64_full)
$__internal_0_$__cuda_sm20_div_rn_f64_full:
[C---:B------:R-:W-:Y:S01]  /*07c0*/  FSETP.GEU.AND P0, PT, |R11|.reuse, 1.469367938527859385e-39, PT ;  /* 0x001000000b00780b */ /* 0x040fe20003f0e200 */
[----:B------:R-:W-:Y:S01]  /*07d0*/  IMAD.MOV.U32 R10, RZ, RZ, R4 ;  /* 0x000000ffff0a7224 */ /* 0x000fe200078e0004 */
[C---:B------:R-:W-:Y:S01]  /*07e0*/  LOP3.LUT R8, R11.reuse, 0x800fffff, RZ, 0xc0, !PT ;  /* 0x800fffff0b087812 */ /* 0x040fe200078ec0ff */
[----:B------:R-:W-:Y:S01]  /*07f0*/  IMAD.MOV.U32 R7, RZ, RZ, R16 ;  /* 0x000000ffff077224 */ /* 0x000fe200078e0010 */
[----:B------:R-:W-:Y:S01]  /*0800*/  MOV R14, 0x1 ;  /* 0x00000001000e7802 */ /* 0x000fe20000000f00 */
[----:B------:R-:W-:Y:S01]  /*0810*/  IMAD.MOV.U32 R6, RZ, RZ, R13 ;  /* 0x000000ffff067224 */ /* 0x000fe200078e000d */
[----:B------:R-:W-:Y:S01]  /*0820*/  LOP3.LUT R9, R8, 0x3ff00000, RZ, 0xfc, !PT ;  /* 0x3ff0000008097812 */ /* 0x000fe200078efcff */
[----:B------:R-:W-:Y:S01]  /*0830*/  IMAD.MOV.U32 R8, RZ, RZ, R4 ;  /* 0x000000ffff087224 */ /* 0x000fe200078e0004 */
[----:B------:R-:W-:Y:S01]  /*0840*/  LOP3.LUT R17, R11, 0x7ff00000, RZ, 0xc0, !PT ;  /* 0x7ff000000b117812 */ /* 0x000fe200078ec0ff */
[----:B------:R-:W-:Y:S01]  /*0850*/  IMAD.MOV.U32 R13, RZ, RZ, 0x1ca00000 ;  /* 0x1ca00000ff0d7424 */ /* 0x000fe200078e00ff */
[----:B------:R-:W-:-:S03]  /*0860*/  LOP3.LUT R16, R7, 0x7ff00000, RZ, 0xc0, !PT ;  /* 0x7ff0000007107812 */ /* 0x000fc600078ec0ff */
[----:B------:R-:W-:Y:S01]  /*0870*/  @!P0 DMUL R8, R10, 8.98846567431157953865e+307 ;  /* 0x7fe000000a088828 */ /* 0x000fe20000000000 */
[----:B------:R-:W-:Y:S01]  /*0880*/  ISETP.GE.U32.AND P1, PT, R16, R17, PT ;  /* 0x000000111000720c */ /* 0x000fe20003f26070 */
[----:B------:R-:W-:-:S04]  /*0890*/  IMAD.MOV.U32 R23, RZ, RZ, R16 ;  /* 0x000000ffff177224 */ /* 0x000fc800078e0010 */
[----:B------:R-:W0:Y:S02]  /*08a0*/  MUFU.RCP64H R15, R9 ;  /* 0x00000009000f7308 */ /* 0x000e240000001800 */
[----:B0-----:R-:W-:-:S08]  /*08b0*/  DFMA R4, R14, -R8, 1 ;  /* 0x3ff000000e04742b */ /* 0x001fd00000000808 */
[----:B------:R-:W-:-:S08]  /*08c0*/  DFMA R4, R4, R4, R4 ;  /* 0x000000040404722b */ /* 0x000fd00000000004 */
[----:B------:R-:W-:Y:S01]  /*08d0*/  DFMA R14, R14, R4, R14 ;  /* 0x000000040e0e722b */ /* 0x000fe2000000000e */
[----:B------:R-:W-:Y:S01]  /*08e0*/  SEL R5, R13, 0x63400000, !P1 ;  /* 0x634000000d057807 */ /* 0x000fe20004800000 */
[----:B------:R-:W-:Y:S01]  /*08f0*/  IMAD.MOV.U32 R4, RZ, RZ, R6 ;  /* 0x000000ffff047224 */ /* 0x000fe200078e0006 */
[----:B------:R-:W-:Y:S02]  /*0900*/  FSETP.GEU.AND P1, PT, |R7|, 1.469367938527859385e-39, PT ;  /* 0x001000000700780b */ /* 0x000fe40003f2e200 */
[----:B------:R-:W-:-:S03]  /*0910*/  LOP3.LUT R5, R5, 0x800fffff, R7, 0xf8, !PT ;  /* 0x800fffff05057812 */ /* 0x000fc600078ef807 */
[----:B------:R-:W-:-:S08]  /*0920*/  DFMA R18, R14, -R8, 1 ;  /* 0x3ff000000e12742b */ /* 0x000fd00000000808 */
[----:B------:R-:W-:Y:S01]  /*0930*/  DFMA R14, R14, R18, R14 ;  /* 0x000000120e0e722b */ /* 0x000fe2000000000e */
[----:B------:R-:W-:Y:S10]  /*0940*/  @P1 BRA `(.L_x_4) ;  /* 0x0000000000201947 */ /* 0x000ff40003800000 */
[----:B------:R-:W-:Y:S01]  /*0950*/  LOP3.LUT R19, R11, 0x7ff00000, RZ, 0xc0, !PT ;  /* 0x7ff000000b137812 */ /* 0x000fe200078ec0ff */
[----:B------:R-:W-:-:S03]  /*0960*/  IMAD.MOV.U32 R18, RZ, RZ, RZ ;  /* 0x000000ffff127224 */ /* 0x000fc600078e00ff */
[----:B------:R-:W-:-:S04]  /*0970*/  ISETP.GE.U32.AND P1, PT, R16, R19, PT ;  /* 0x000000131000720c */ /* 0x000fc80003f26070 */
[----:B------:R-:W-:-:S04]  /*0980*/  SEL R19, R13, 0x63400000, !P1 ;  /* 0x634000000d137807 */ /* 0x000fc80004800000 */
[----:B------:R-:W-:-:S04]  /*0990*/  LOP3.LUT R19, R19, 0x80000000, R7, 0xf8, !PT ;  /* 0x8000000013137812 */ /* 0x000fc800078ef807 */
[----:B------:R-:W-:-:S06]  /*09a0*/  LOP3.LUT R19, R19, 0x100000, RZ, 0xfc, !PT ;  /* 0x0010000013137812 */ /* 0x000fcc00078efcff */
[----:B------:R-:W-:-:S10]  /*09b0*/  DFMA R4, R4, 2, -R18 ;  /* 0x400000000404782b */ /* 0x000fd40000000812 */
[----:B------:R-:W-:-:S07]  /*09c0*/  LOP3.LUT R23, R5, 0x7ff00000, RZ, 0xc0, !PT ;  /* 0x7ff0000005177812 */ /* 0x000fce00078ec0ff */
.L_x_4:
[----:B------:R-:W-:Y:S01]  /*09d0*/  IMAD.MOV.U32 R22, RZ, RZ, R17 ;  /* 0x000000ffff167224 */ /* 0x000fe200078e0011 */
[----:B------:R-:W-:Y:S01]  /*09e0*/  @!P0 LOP3.LUT R22, R9, 0x7ff00000, RZ, 0xc0, !PT ;  /* 0x7ff0000009168812 */ /* 0x000fe200078ec0ff */
[----:B------:R-:W-:Y:S01]  /*09f0*/  VIADD R17, R23, 0xffffffff ;  /* 0xffffffff17117836 */ /* 0x000fe20000000000 */
[----:B------:R-:W-:-:S03]  /*0a00*/  DMUL R18, R14, R4 ;  /* 0x000000040e127228 */ /* 0x000fc60000000000 */
[----:B------:R-:W-:Y:S01]  /*0a10*/  VIADD R24, R22, 0xffffffff ;  /* 0xffffffff16187836 */ /* 0x000fe20000000000 */
[----:B------:R-:W-:-:S04]  /*0a20*/  ISETP.GT.U32.AND P0, PT, R17, 0x7feffffe, PT ;  /* 0x7feffffe1100780c */ /* 0x000fc80003f04070 */
[----:B------:R-:W-:Y:S01]  /*0a30*/  ISETP.GT.U32.OR P0, PT, R24, 0x7feffffe, P0 ;  /* 0x7feffffe1800780c */ /* 0x000fe20000704470 */
[----:B------:R-:W-:-:S08]  /*0a40*/  DFMA R20, R18, -R8, R4 ;  /* 0x800000081214722b */ /* 0x000fd00000000004 */
[----:B------:R-:W-:-:S04]  /*0a50*/  DFMA R14, R14, R20, R18 ;  /* 0x000000140e0e722b */ /* 0x000fc80000000012 */
[----:B------:R-:W-:Y:S07]  /*0a60*/  @P0 BRA `(.L_x_5) ;  /* 0x00000000006c0947 */ /* 0x000fee0003800000 */
[----:B------:R-:W-:-:S04]  /*0a70*/  LOP3.LUT R7, R11, 0x7ff00000, RZ, 0xc0, !PT ;  /* 0x7ff000000b077812 */ /* 0x000fc800078ec0ff */
[CC--:B------:R-:W-:Y:S02]  /*0a80*/  VIADDMNMX R6, R16.reuse, -R7.reuse, 0xb9600000, !PT ;  /* 0xb960000010067446 */ /* 0x0c0fe40007800907 */
[----:B------:R-:W-:Y:S02]  /*0a90*/  ISETP.GE.U32.AND P0, PT, R16, R7, PT ;  /* 0x000000071000720c */ /* 0x000fe40003f06070 */
[----:B------:R-:W-:Y:S02]  /*0aa0*/  VIMNMX R6, PT, PT, R6, 0x46a00000, PT ;  /* 0x46a0000006067848 */ /* 0x000fe40003fe0100 */
[----:B------:R-:W-:-:S05]  /*0ab0*/  SEL R13, R13, 0x63400000, !P0 ;  /* 0x634000000d0d7807 */ /* 0x000fca0004000000 */
[----:B------:R-:W-:Y:S02]  /*0ac0*/  IMAD.IADD R13, R6, 0x1, -R13 ;  /* 0x00000001060d7824 */ /* 0x000fe400078e0a0d */
[----:B------:R-:W-:Y:S02]  /*0ad0*/  IMAD.MOV.U32 R6, RZ, RZ, RZ ;  /* 0x000000ffff067224 */ /* 0x000fe400078e00ff */
[----:B------:R-:W-:-:S06]  /*0ae0*/  VIADD R7, R13, 0x7fe00000 ;  /* 0x7fe000000d077836 */ /* 0x000fcc0000000000 */
[----:B------:R-:W-:-:S10]  /*0af0*/  DMUL R16, R14, R6 ;  /* 0x000000060e107228 */ /* 0x000fd40000000000 */
[----:B------:R-:W-:-:S13]  /*0b00*/  FSETP.GTU.AND P0, PT, |R17|, 1.469367938527859385e-39, PT ;  /* 0x001000001100780b */ /* 0x000fda0003f0c200 */
[----:B------:R-:W-:Y:S05]  /*0b10*/  @P0 BRA `(.L_x_6) ;  /* 0x0000000000940947 */ /* 0x000fea0003800000 */
[----:B------:R-:W-:Y:S01]  /*0b20*/  DFMA R4, R14, -R8, R4 ;  /* 0x800000080e04722b */ /* 0x000fe20000000004 */
[----:B------:R-:W-:-:S09]  /*0b30*/  IMAD.MOV.U32 R6, RZ, RZ, RZ ;  /* 0x000000ffff067224 */ /* 0x000fd200078e00ff */
[C---:B------:R-:W-:Y:S02]  /*0b40*/  FSETP.NEU.AND P0, PT, R5.reuse, RZ, PT ;  /* 0x000000ff0500720b */ /* 0x040fe40003f0d000 */
[----:B------:R-:W-:-:S04]  /*0b50*/  LOP3.LUT R11, R5, 0x80000000, R11, 0x48, !PT ;  /* 0x80000000050b7812 */ /* 0x000fc800078e480b */
[----:B------:R-:W-:-:S07]  /*0b60*/  LOP3.LUT R7, R11, R7, RZ, 0xfc, !PT ;  /* 0x000000070b077212 */ /* 0x000fce00078efcff */
[----:B------:R-:W-:Y:S05]  /*0b70*/  @!P0 BRA `(.L_x_6) ;  /* 0x00000000007c8947 */ /* 0x000fea0003800000 */
[----:B------:R-:W-:Y:S01]  /*0b80*/  IADD3 R5, PT, PT, -R13, RZ, RZ ;  /* 0x000000ff0d057210 */ /* 0x000fe20007ffe1ff */
[----:B------:R-:W-:Y:S01]  /*0b90*/  IMAD.MOV.U32 R4, RZ, RZ, RZ ;  /* 0x000000ffff047224 */ /* 0x000fe200078e00ff */
[----:B------:R-:W-:-:S05]  /*0ba0*/  DMUL.RP R6, R14, R6 ;  /* 0x000000060e067228 */ /* 0x000fca0000008000 */
[----:B------:R-:W-:-:S05]  /*0bb0*/  DFMA R4, R16, -R4, R14 ;  /* 0x800000041004722b */ /* 0x000fca000000000e */
[----:B------:R-:W-:Y:S02]  /*0bc0*/  LOP3.LUT R11, R7, R11, RZ, 0x3c, !PT ;  /* 0x0000000b070b7212 */ /* 0x000fe400078e3cff */
[----:B------:R-:W-:-:S04]  /*0bd0*/  IADD3 R4, PT, PT, -R13, -0x43300000, RZ ;  /* 0xbcd000000d047810 */ /* 0x000fc80007ffe1ff */
[----:B------:R-:W-:-:S04]  /*0be0*/  FSETP.NEU.AND P0, PT, |R5|, R4, PT ;  /* 0x000000040500720b */ /* 0x000fc80003f0d200 */
[----:B------:R-:W-:Y:S02]  /*0bf0*/  FSEL R16, R6, R16, !P0 ;  /* 0x0000001006107208 */ /* 0x000fe40004000000 */
[----:B------:R-:W-:Y:S01]  /*0c00*/  FSEL R17, R11, R17, !P0 ;  /* 0x000000110b117208 */ /* 0x000fe20004000000 */
[----:B------:R-:W-:Y:S06]  /*0c10*/  BRA `(.L_x_6) ;  /* 0x0000000000547947 */ /* 0x000fec0003800000 */
.L_x_5:
[----:B------:R-:W-:-:S14]  /*0c20*/  DSETP.NAN.AND P0, PT, R6, R6, PT ;  /* 0x000000060600722a */ /* 0x000fdc0003f08000 */
[----:B------:R-:W-:Y:S05]  /*0c30*/  @P0 BRA `(.L_x_7) ;  /* 0x0000000000440947 */ /* 0x000fea0003800000 */
[----:B------:R-:W-:-:S14]  /*0c40*/  DSETP.NAN.AND P0, PT, R10, R10, PT ;  /* 0x0000000a0a00722a */ /* 0x000fdc0003f08000 */
[----:B------:R-:W-:Y:S05]  /*0c50*/  @P0 BRA `(.L_x_8) ;  /* 0x0000000000300947 */ /* 0x000fea0003800000 */
[----:B------:R-:W-:Y:S01]  /*0c60*/  ISETP.NE.AND P0, PT, R23, R22, PT ;  /* 0x000000161700720c */ /* 0x000fe20003f05270 */
[----:B------:R-:W-:Y:S02]  /*0c70*/  IMAD.MOV.U32 R16, RZ, RZ, 0x0 ;  /* 0x00000000ff107424 */ /* 0x000fe400078e00ff */
[----:B------:R-:W-:-:S10]  /*0c80*/  IMAD.MOV.U32 R17, RZ, RZ, -0x80000 ;  /* 0xfff80000ff117424 */ /* 0x000fd400078e00ff */
[----:B------:R-:W-:Y:S05]  /*0c90*/  @!P0 BRA `(.L_x_6) ;  /* 0x0000000000348947 */ /* 0x000fea0003800000 */
[----:B------:R-:W-:Y:S02]  /*0ca0*/  ISETP.NE.AND P0, PT, R23, 0x7ff00000, PT ;  /* 0x7ff000001700780c */ /* 0x000fe40003f05270 */
[----:B------:R-:W-:Y:S02]  /*0cb0*/  LOP3.LUT R17, R7, 0x80000000, R11, 0x48, !PT ;  /* 0x8000000007117812 */ /* 0x000fe400078e480b */
[----:B------:R-:W-:-:S13]  /*0cc0*/  ISETP.EQ.OR P0, PT, R22, RZ, !P0 ;  /* 0x000000ff1600720c */ /* 0x000fda0004702670 */
[----:B------:R-:W-:Y:S01]  /*0cd0*/  @P0 LOP3.LUT R4, R17, 0x7ff00000, RZ, 0xfc, !PT ;  /* 0x7ff0000011040812 */ /* 0x000fe200078efcff */
[----:B------:R-:W-:Y:S02]  /*0ce0*/  @!P0 IMAD.MOV.U32 R16, RZ, RZ, RZ ;  /* 0x000000ffff108224 */ /* 0x000fe400078e00ff */
[----:B------:R-:W-:Y:S02]  /*0cf0*/  @P0 IMAD.MOV.U32 R16, RZ, RZ, RZ ;  /* 0x000000ffff100224 */ /* 0x000fe400078e00ff */
[----:B------:R-:W-:Y:S01]  /*0d00*/  @P0 IMAD.MOV.U32 R17, RZ, RZ, R4 ;  /* 0x000000ffff110224 */ /* 0x000fe200078e0004 */
[----:B------:R-:W-:Y:S06]  /*0d10*/  BRA `(.L_x_6) ;  /* 0x0000000000147947 */ /* 0x000fec0003800000 */
.L_x_8:
[----:B------:R-:W-:Y:S01]  /*0d20*/  LOP3.LUT R17, R11, 0x80000, RZ, 0xfc, !PT ;  /* 0x000800000b117812 */ /* 0x000fe200078efcff */
[----:B------:R-:W-:Y:S01]  /*0d30*/  IMAD.MOV.U32 R16, RZ, RZ, R10 ;  /* 0x000000ffff107224 */ /* 0x000fe200078e000a */
[----:B------:R-:W-:Y:S06]  /*0d40*/  BRA `(.L_x_6) ;  /* 0x0000000000087947 */ /* 0x000fec0003800000 */
.L_x_7:
[----:B------:R-:W-:Y:S01]  /*0d50*/  LOP3.LUT R17, R7, 0x80000, RZ, 0xfc, !PT ;  /* 0x0008000007117812 */ /* 0x000fe200078efcff */
[----:B------:R-:W-:-:S07]  /*0d60*/  IMAD.MOV.U32 R16, RZ, RZ, R6 ;  /* 0x000000ffff107224 */ /* 0x000fce00078e0006 */
.L_x_6:
[----:B------:R-:W-:Y:S02]  /*0d70*/  IMAD.MOV.U32 R13, RZ, RZ, 0x0 ;  /* 0x00000000ff0d7424 */ /* 0x000fe400078e00ff */
[----:B------:R-:W-:Y:S02]  /*0d80*/  IMAD.MOV.U32 R4, RZ, RZ, R16 ;  /* 0x000000ffff047224 */ /* 0x000fe400078e0010 */
[----:B------:R-:W-:Y:S01]  /*0d90*/  IMAD.MOV.U32 R5, RZ, RZ, R17 ;  /* 0x000000ffff057224 */ /* 0x000fe200078e0011 */
[----:B------:R-:W-:Y:S06]  /*0da0*/  RET.REL.NODEC R12 `(_Z19computeMandelbrot2dPiiiidddd) ;  /* 0xfffffff00c947950 */ /* 0x000fec0003c3ffff */
.L_x_9:
[----:B------:R-:W-:-:S00]  /*0db0*/  BRA `(.L_x_9) ;  /* 0xfffffffc00fc7947 */ /* 0x000fc0000383ffff */
[----:B------:R-:W-:-:S00]  /*0dc0*/  NOP ;  /* 0x0000000000007918 */ /* 0x000fc00000000000 */
        /* <DEDUP_REMOVED lines=11> */
.L_x_20:


//--------------------- .text._Z17computeMandelbrotPiiiidddd --------------------------
	.section	.text._Z17computeMandelbrotPiiiidddd,"ax",@progbits
	.align	128
        .global         _Z17computeMandelbrotPiiiidddd
        .type           _Z17computeMandelbrotPiiiidddd,@function
        .size           _Z17computeMandelbrotPiiiidddd,(.L_x_21 - _Z17computeMandelbrotPiiiidddd)
        .other          _Z17computeMandelbrotPiiiidddd,@"STO_CUDA_ENTRY STV_DEFAULT"
_Z17computeMandelbrotPiiiidddd:
.text._Z17computeMandelbrotPiiiidddd:
[----:B------:R-:W-:Y:S01]  /*0000*/  LDC R1, c[0x0][0x37c] ;  /* 0x0000df00ff017b82 */ /* 0x000fe20000000800 */
[----:B------:R-:W0:Y:S01]  /*0010*/  S2R R0, SR_CTAID.X ;  /* 0x0000000000007919 */ /* 0x000e220000002500 */
[----:B------:R-:W1:Y:S01]  /*0020*/  LDCU.64 UR6, c[0x0][0x388] ;  /* 0x00007100ff0677ac */ /* 0x000e620008000a00 */
[----:B------:R-:W0:Y:S01]  /*0030*/  S2R R3, SR_TID.X ;  /* 0x0000000000037919 */ /* 0x000e220000002100 */
[----:B------:R-:W0:Y:S01]  /*0040*/  LDCU UR5, c[0x0][0x360] ;  /* 0x00006c00ff0577ac */ /* 0x000e220008000800 */
[----:B-1----:R-:W-:Y:S01]  /*0050*/  UIMAD UR4, UR7, UR6, URZ ;  /* 0x00000006070472a4 */ /* 0x002fe2000f8e02ff */
[----:B0-----:R-:W-:-:S05]  /*0060*/  IMAD R0, R0, UR5, R3 ;  /* 0x0000000500007c24 */ /* 0x001fca000f8e0203 */
        /* <DEDUP_REMOVED lines=24> */
[----:B------:R-:W-:Y:S05]  /*01f0*/  CALL.REL.NOINC `($__internal_1_$__cuda_sm20_div_rn_f64_full) ;  /* 0x0000000400587944 */ /* 0x000fea0003c00000 */
[----:B------:R-:W-:Y:S02]  /*0200*/  IMAD.MOV.U32 R2, RZ, RZ, R4 ;  /* 0x000000ffff027224 */ /* 0x000fe400078e0004 */
[----:B------:R-:W-:-:S07]  /*0210*/  IMAD.MOV.U32 R3, RZ, RZ, R5 ;  /* 0x000000ffff037224 */ /* 0x000fce00078e0005 */
.L_x_10:
        /* <DEDUP_REMOVED lines=24> */
[----:B------:R-:W-:Y:S05]  /*03a0*/  CALL.REL.NOINC `($__internal_1_$__cuda_sm20_div_rn_f64_full) ;  /* 0x0000000000ec7944 */ /* 0x000fea0003c00000 */
.L_x_11:
        /* <DEDUP_REMOVED lines=45> */
.L_x_13:
        /* <DEDUP_REMOVED lines=12> */
.L_x_12:
[----:B------:R-:W-:Y:S01]  /*0740*/  STG.E desc[UR4][R12.64], R17 ;  /* 0x000000110c007986 */ /* 0x000fe2000c101904 */
[----:B------:R-:W-:Y:S05]  /*0750*/  EXIT ;  /* 0x000000000000794d */ /* 0x000fea0003800000 */
        .weak           $__internal_1_$__cuda_sm20_div_rn_f64_full
        .type           $__internal_1_$__cuda_sm20_div_rn_f64_full,@function
        .size           $__internal_1_$__cuda_sm20_div_rn_f64_full,(.L_x_21 - $__internal_1_$__cuda_sm20_div_rn_f64_full)
$__internal_1_$__cuda_sm20_div_rn_f64_full:
        /* <DEDUP_REMOVED lines=33> */
.L_x_14:
        /* <DEDUP_REMOVED lines=37> */
.L_x_15:
        /* <DEDUP_REMOVED lines=16> */
.L_x_18:
[----:B------:R-:W-:Y:S01]  /*0cc0*/  LOP3.LUT R17, R11, 0x80000, RZ, 0xfc, !PT ;  /* 0x000800000b117812 */ /* 0x000fe200078efcff */
[----:B------:R-:W-:Y:S01]  /*0cd0*/  IMAD.MOV.U32 R16, RZ, RZ, R10 ;  /* 0x000000ffff107224 */ /* 0x000fe200078e000a */
[----:B------:R-:W-:Y:S06]  /*0ce0*/  BRA `(.L_x_16) ;  /* 0x0000000000087947 */ /* 0x000fec0003800000 */
.L_x_17:
[----:B------:R-:W-:Y:S01]  /*0cf0*/  LOP3.LUT R17, R7, 0x80000, RZ, 0xfc, !PT ;  /* 0x0008000007117812 */ /* 0x000fe200078efcff */
[----:B------:R-:W-:-:S07]  /*0d00*/  IMAD.MOV.U32 R16, RZ, RZ, R6 ;  /* 0x000000ffff107224 */ /* 0x000fce00078e0006 */
.L_x_16:
[----:B------:R-:W-:Y:S02]  /*0d10*/  IMAD.MOV.U32 R13, RZ, RZ, 0x0 ;  /* 0x00000000ff0d7424 */ /* 0x000fe400078e00ff */
[----:B------:R-:W-:Y:S02]  /*0d20*/  IMAD.MOV.U32 R4, RZ, RZ, R16 ;  /* 0x000000ffff047224 */ /* 0x000fe400078e0010 */
[----:B------:R-:W-:Y:S01]  /*0d30*/  IMAD.MOV.U32 R5, RZ, RZ, R17 ;  /* 0x000000ffff057224 */ /* 0x000fe200078e0011 */
[----:B------:R-:W-:Y:S06]  /*0d40*/  RET.REL.NODEC R12 `(_Z17computeMandelbrotPiiiidddd) ;  /* 0xfffffff00cac7950 */ /* 0x000fec0003c3ffff */
.L_x_19:
        /* <DEDUP_REMOVED lines=11> */
.L_x_21:


//--------------------- .nv.shared.reserved.0     --------------------------
	.section	.nv.shared.reserved.0,"aw",@nobits
	.weak		__nv_reservedSMEM_offset_0_alias
	.size		__nv_reservedSMEM_offset_0_alias, 0, 64
	.other		__nv_reservedSMEM_offset_0_alias,@"STO_CUDA_RESERVED_SHARED STV_DEFAULT"
__nv_reservedSMEM_offset_0_alias:
	.zero		0
	.zero		64


//--------------------- .nv.constant0._Z19computeMandelbrot2dPiiiidddd --------------------------
	.section	.nv.constant0._Z19computeMandelbrot2dPiiiidddd,"a",@progbits
	.sectionflags	@""
	.align	4
.nv.constant0._Z19computeMandelbrot2dPiiiidddd:
	.zero		952


//--------------------- .nv.constant0._Z17computeMandelbrotPiiiidddd --------------------------
	.section	.nv.constant0._Z17computeMandelbrotPiiiidddd,"a",@progbits
	.sectionflags	@""
	.align	4
.nv.constant0._Z17computeMandelbrotPiiiidddd:
	.zero		952


//--------------------- SYMBOLS --------------------------

	.type		.nv.reservedSmem.offset0,@object
	.size		.nv.reservedSmem.offset0,0x4
